//
// Generated by NVIDIA NVVM Compiler
//
// Compiler Build ID: CL-36424714
// Cuda compilation tools, release 13.0, V13.0.88
// Based on NVVM 20.0.0
//

.version 9.0
.target sm_100
.address_size 64

	// .globl	_Z10initMethodPfi

.visible .entry _Z10initMethodPfi(
	.param .u64 .ptr .align 1 _Z10initMethodPfi_param_0,
	.param .u32 _Z10initMethodPfi_param_1
)
{
	.reg .pred 	%p<7>;
	.reg .b32 	%r<33>;
	.reg .b32 	%f<6>;
	.reg .b64 	%rd<11>;

	ld.param.u64 	%rd2, [_Z10initMethodPfi_param_0];
	ld.param.u32 	%r12, [_Z10initMethodPfi_param_1];
	cvta.to.global.u64 	%rd1, %rd2;
	mov.u32 	%r13, %tid.x;
	mov.u32 	%r14, %ctaid.x;
	mov.u32 	%r15, %ntid.x;
	mad.lo.s32 	%r31, %r14, %r15, %r13;
	mov.u32 	%r16, %nctaid.x;
	mul.lo.s32 	%r2, %r15, %r16;
	setp.ge.s32 	%p1, %r31, %r12;
	@%p1 bra 	$L__BB0_7;
	add.s32 	%r17, %r31, %r2;
	max.s32 	%r18, %r12, %r17;
	setp.lt.s32 	%p2, %r17, %r12;
	selp.u32 	%r19, 1, 0, %p2;
	add.s32 	%r20, %r17, %r19;
	sub.s32 	%r21, %r18, %r20;
	div.u32 	%r22, %r21, %r2;
	add.s32 	%r3, %r22, %r19;
	and.b32  	%r23, %r3, 3;
	setp.eq.s32 	%p3, %r23, 3;
	@%p3 bra 	$L__BB0_4;
	add.s32 	%r24, %r3, 1;
	and.b32  	%r25, %r24, 3;
	neg.s32 	%r29, %r25;
$L__BB0_3:
	.pragma "nounroll";
	mul.wide.s32 	%rd3, %r31, 4;
	add.s64 	%rd4, %rd1, %rd3;
	cvt.rn.f32.s32 	%f1, %r31;
	st.global.f32 	[%rd4], %f1;
	add.s32 	%r31, %r31, %r2;
	add.s32 	%r29, %r29, 1;
	setp.ne.s32 	%p4, %r29, 0;
	@%p4 bra 	$L__BB0_3;
$L__BB0_4:
	setp.lt.u32 	%p5, %r3, 3;
	@%p5 bra 	$L__BB0_7;
	mul.wide.s32 	%rd7, %r2, 4;
$L__BB0_6:
	cvt.rn.f32.s32 	%f2, %r31;
	mul.wide.s32 	%rd5, %r31, 4;
	add.s64 	%rd6, %rd1, %rd5;
	st.global.f32 	[%rd6], %f2;
	add.s32 	%r26, %r31, %r2;
	cvt.rn.f32.s32 	%f3, %r26;
	add.s64 	%rd8, %rd6, %rd7;
	st.global.f32 	[%rd8], %f3;
	add.s32 	%r27, %r26, %r2;
	cvt.rn.f32.s32 	%f4, %r27;
	add.s64 	%rd9, %rd8, %rd7;
	st.global.f32 	[%rd9], %f4;
	add.s32 	%r28, %r27, %r2;
	cvt.rn.f32.s32 	%f5, %r28;
	add.s64 	%rd10, %rd9, %rd7;
	st.global.f32 	[%rd10], %f5;
	add.s32 	%r31, %r28, %r2;
	setp.lt.s32 	%p6, %r31, %r12;
	@%p6 bra 	$L__BB0_6;
$L__BB0_7:
	ret;

}
	// .globl	_Z9gpuSquarePfS_i
.visible .entry _Z9gpuSquarePfS_i(
	.param .u64 .ptr .align 1 _Z9gpuSquarePfS_i_param_0,
	.param .u64 .ptr .align 1 _Z9gpuSquarePfS_i_param_1,
	.param .u32 _Z9gpuSquarePfS_i_param_2
)
{
	.reg .pred 	%p<7>;
	.reg .b32 	%r<31>;
	.reg .b32 	%f<11>;
	.reg .b64 	%rd<18>;

	ld.param.u64 	%rd3, [_Z9gpuSquarePfS_i_param_0];
	ld.param.u64 	%rd4, [_Z9gpuSquarePfS_i_param_1];
	ld.param.u32 	%r12, [_Z9gpuSquarePfS_i_param_2];
	cvta.to.global.u64 	%rd1, %rd3;
	cvta.to.global.u64 	%rd2, %rd4;
	mov.u32 	%r13, %tid.x;
	mov.u32 	%r14, %ctaid.x;
	mov.u32 	%r15, %ntid.x;
	mad.lo.s32 	%r29, %r14, %r15, %r13;
	mov.u32 	%r16, %nctaid.x;
	mul.lo.s32 	%r2, %r15, %r16;
	setp.ge.s32 	%p1, %r29, %r12;
	@%p1 bra 	$L__BB1_7;
	add.s32 	%r17, %r29, %r2;
	max.s32 	%r18, %r12, %r17;
	setp.lt.s32 	%p2, %r17, %r12;
	selp.u32 	%r19, 1, 0, %p2;
	add.s32 	%r20, %r17, %r19;
	sub.s32 	%r21, %r18, %r20;
	div.u32 	%r22, %r21, %r2;
	add.s32 	%r3, %r22, %r19;
	and.b32  	%r23, %r3, 3;
	setp.eq.s32 	%p3, %r23, 3;
	@%p3 bra 	$L__BB1_4;
	add.s32 	%r24, %r3, 1;
	and.b32  	%r25, %r24, 3;
	neg.s32 	%r27, %r25;
$L__BB1_3:
	.pragma "nounroll";
	mul.wide.s32 	%rd5, %r29, 4;
	add.s64 	%rd6, %rd1, %rd5;
	add.s64 	%rd7, %rd2, %rd5;
	ld.global.f32 	%f1, [%rd7];
	mul.f32 	%f2, %f1, %f1;
	st.global.f32 	[%rd6], %f2;
	add.s32 	%r29, %r29, %r2;
	add.s32 	%r27, %r27, 1;
	setp.ne.s32 	%p4, %r27, 0;
	@%p4 bra 	$L__BB1_3;
$L__BB1_4:
	setp.lt.u32 	%p5, %r3, 3;
	@%p5 bra 	$L__BB1_7;
	mul.wide.s32 	%rd11, %r2, 4;
	shl.b32 	%r26, %r2, 2;
$L__BB1_6:
	mul.wide.s32 	%rd8, %r29, 4;
	add.s64 	%rd9, %rd2, %rd8;
	ld.global.f32 	%f3, [%rd9];
	mul.f32 	%f4, %f3, %f3;
	add.s64 	%rd10, %rd1, %rd8;
	st.global.f32 	[%rd10], %f4;
	add.s64 	%rd12, %rd9, %rd11;
	ld.global.f32 	%f5, [%rd12];
	mul.f32 	%f6, %f5, %f5;
	add.s64 	%rd13, %rd10, %rd11;
	st.global.f32 	[%rd13], %f6;
	add.s64 	%rd14, %rd12, %rd11;
	ld.global.f32 	%f7, [%rd14];
	mul.f32 	%f8, %f7, %f7;
	add.s64 	%rd15, %rd13, %rd11;
	st.global.f32 	[%rd15], %f8;
	add.s64 	%rd16, %rd14, %rd11;
	ld.global.f32 	%f9, [%rd16];
	mul.f32 	%f10, %f9, %f9;
	add.s64 	%rd17, %rd15, %rd11;
	st.global.f32 	[%rd17], %f10;
	add.s32 	%r29, %r26, %r29;
	setp.lt.s32 	%p6, %r29, %r12;
	@%p6 bra 	$L__BB1_6;
$L__BB1_7:
	ret;

}


// ===== COMPILED SASS (sm_100) =====

	.target	sm_100

	.elftype	@"ET_EXEC"


//--------------------- .note.nv.tkinfo           --------------------------
	.section	.note.nv.tkinfo,"",@"SHT_NOTE"
	.sectionflags	@"SHF_NOTE_NV_TKINFO"
	.tkinfo
        /*0018*/ 	.word	0x00000002
        /*0030*/ 	.string	""
        /*0030*/ 	.string	"ptxas"
        /*0030*/ 	.string	"Cuda compilation tools, release 13.0, V13.0.88"
        /*0030*/ 	.string	"Build cuda_13.0.r13.0/compiler.36424714_0"
        /*0030*/ 	.string	"-arch sm_100 -m 64 "



//--------------------- .note.nv.cuinfo           --------------------------
	.section	.note.nv.cuinfo,"",@"SHT_NOTE"
	.sectionflags	@"SHF_NOTE_NV_CUINFO"
        /*0018*/ 	.short	0x0002
        /*001a*/ 	.short	0x0064
        /*001c*/ 	.short	0x0082
	.zero		2


//--------------------- .nv.info                  --------------------------
	.section	.nv.info,"",@"SHT_CUDA_INFO"
	.align	4


	//----- nvinfo : EIATTR_REGCOUNT
	.align		4
        /*0000*/ 	.byte	0x04, 0x2f
        /*0002*/ 	.short	(.L_1 - .L_0)
	.align		4
.L_0:
        /*0004*/ 	.word	index@(_Z10initMethodPfi)
        /*0008*/ 	.word	0x0000001a


	//----- nvinfo : EIATTR_FRAME_SIZE
	.align		4
.L_1:
        /*000c*/ 	.byte	0x04, 0x11
        /*000e*/ 	.short	(.L_3 - .L_2)
	.align		4
.L_2:
        /*0010*/ 	.word	index@(_Z10initMethodPfi)
        /*0014*/ 	.word	0x00000000


	//----- nvinfo : EIATTR_REGCOUNT
	.align		4
.L_3:
        /*0018*/ 	.byte	0x04, 0x2f
        /*001a*/ 	.short	(.L_5 - .L_4)
	.align		4
.L_4:
        /*001c*/ 	.word	index@(_Z9gpuSquarePfS_i)
        /*0020*/ 	.word	0x0000001c


	//----- nvinfo : EIATTR_FRAME_SIZE
	.align		4
.L_5:
        /*0024*/ 	.byte	0x04, 0x11
        /*0026*/ 	.short	(.L_7 - .L_6)
	.align		4
.L_6:
        /*0028*/ 	.word	index@(_Z9gpuSquarePfS_i)
        /*002c*/ 	.word	0x00000000


	//----- nvinfo : EIATTR_MIN_STACK_SIZE
	.align		4
.L_7:
        /*0030*/ 	.byte	0x04, 0x12
        /*0032*/ 	.short	(.L_9 - .L_8)
	.align		4
.L_8:
        /*0034*/ 	.word	index@(_Z9gpuSquarePfS_i)
        /*0038*/ 	.word	0x00000000


	//----- nvinfo : EIATTR_MIN_STACK_SIZE
	.align		4
.L_9:
        /*003c*/ 	.byte	0x04, 0x12
        /*003e*/ 	.short	(.L_11 - .L_10)
	.align		4
.L_10:
        /*0040*/ 	.word	index@(_Z10initMethodPfi)
        /*0044*/ 	.word	0x00000000
.L_11:


//--------------------- .nv.compat                --------------------------
	.section	.nv.compat,"",@"SHT_CUDA_COMPAT_INFO"
	.align	4
        /*0000*/ 	.byte	0x02, 0x09, 0x00, 0x00, 0x02, 0x02, 0x01, 0x00, 0x02, 0x05, 0x05, 0x00, 0x03, 0x07, 0x01, 0x01
        /*0010*/ 	.byte	0x02, 0x03, 0x00, 0x00, 0x02, 0x06, 0x01, 0x00, 0x04, 0x0b, 0x08, 0x00, 0x09, 0x00, 0x00, 0x00
        /*0020*/ 	.byte	0x00, 0x00, 0x00, 0x00


//--------------------- .nv.info._Z9gpuSquarePfS_i --------------------------
	.section	.nv.info._Z9gpuSquarePfS_i,"",@"SHT_CUDA_INFO"
	.sectionflags	@""
	.align	4


	//----- nvinfo : EIATTR_CUDA_API_VERSION
	.align		4
        /*0000*/ 	.byte	0x04, 0x37
        /*0002*/ 	.short	(.L_13 - .L_12)
.L_12:
        /*0004*/ 	.word	0x00000082


	//----- nvinfo : EIATTR_KPARAM_INFO
	.align		4
.L_13:
        /*0008*/ 	.byte	0x04, 0x17
        /*000a*/ 	.short	(.L_15 - .L_14)
.L_14:
        /*000c*/ 	.word	0x00000000
        /*0010*/ 	.short	0x0002
        /*0012*/ 	.short	0x0010
        /*0014*/ 	.byte	0x00, 0xf0, 0x11, 0x00


	//----- nvinfo : EIATTR_KPARAM_INFO
	.align		4
.L_15:
        /*0018*/ 	.byte	0x04, 0x17
        /*001a*/ 	.short	(.L_17 - .L_16)
.L_16:
        /*001c*/ 	.word	0x00000000
        /*0020*/ 	.short	0x0001
        /*0022*/ 	.short	0x0008
        /*0024*/ 	.byte	0x00, 0xf5, 0x21, 0x00


	//----- nvinfo : EIATTR_KPARAM_INFO
	.align		4
.L_17:
        /*0028*/ 	.byte	0x04, 0x17
        /*002a*/ 	.short	(.L_19 - .L_18)
.L_18:
        /*002c*/ 	.word	0x00000000
        /*0030*/ 	.short	0x0000
        /*0032*/ 	.short	0x0000
        /*0034*/ 	.byte	0x00, 0xf5, 0x21, 0x00


	//----- nvinfo : EIATTR_SPARSE_MMA_MASK
	.align		4
.L_19:
        /*0038*/ 	.byte	0x03, 0x50
        /*003a*/ 	.short	0x0000


	//----- nvinfo : EIATTR_MAXREG_COUNT
	.align		4
        /*003c*/ 	.byte	0x03, 0x1b
        /*003e*/ 	.short	0x00ff


	//----- nvinfo : EIATTR_MERCURY_ISA_VERSION
	.align		4
        /*0040*/ 	.byte	0x03, 0x5f
        /*0042*/ 	.short	0x0101


	//----- nvinfo : EIATTR_VRC_CTA_INIT_COUNT
	.align		4
        /*0044*/ 	.byte	0x02, 0x4a
	.zero		1
	.zero		1


	//----- nvinfo : EIATTR_EXIT_INSTR_OFFSETS
	.align		4
        /*0048*/ 	.byte	0x04, 0x1c
        /*004a*/ 	.short	(.L_21 - .L_20)


	//   ....[0]....
.L_20:
        /*004c*/ 	.word	0x00000090


	//   ....[1]....
        /*0050*/ 	.word	0x00000390


	//   ....[2]....
        /*0054*/ 	.word	0x00000510


	//----- nvinfo : EIATTR_CRS_STACK_SIZE
	.align		4
.L_21:
        /*0058*/ 	.byte	0x04, 0x1e
        /*005a*/ 	.short	(.L_23 - .L_22)
.L_22:
        /*005c*/ 	.word	0x00000000


	//----- nvinfo : EIATTR_CBANK_PARAM_SIZE
	.align		4
.L_23:
        /*0060*/ 	.byte	0x03, 0x19
        /*0062*/ 	.short	0x0014


	//----- nvinfo : EIATTR_PARAM_CBANK
	.align		4
        /*0064*/ 	.byte	0x04, 0x0a
        /*0066*/ 	.short	(.L_25 - .L_24)
	.align		4
.L_24:
        /*0068*/ 	.word	index@(.nv.constant0._Z9gpuSquarePfS_i)
        /*006c*/ 	.short	0x0380
        /*006e*/ 	.short	0x0014


	//----- nvinfo : EIATTR_SW_WAR
	.align		4
.L_25:
        /*0070*/ 	.byte	0x04, 0x36
        /*0072*/ 	.short	(.L_27 - .L_26)
.L_26:
        /*0074*/ 	.word	0x00000008
.L_27:


//--------------------- .nv.info._Z10initMethodPfi --------------------------
	.section	.nv.info._Z10initMethodPfi,"",@"SHT_CUDA_INFO"
	.sectionflags	@""
	.align	4


	//----- nvinfo : EIATTR_CUDA_API_VERSION
	.align		4
        /*0000*/ 	.byte	0x04, 0x37
        /*0002*/ 	.short	(.L_29 - .L_28)
.L_28:
        /*0004*/ 	.word	0x00000082


	//----- nvinfo : EIATTR_KPARAM_INFO
	.align		4
.L_29:
        /*0008*/ 	.byte	0x04, 0x17
        /*000a*/ 	.short	(.L_31 - .L_30)
.L_30:
        /*000c*/ 	.word	0x00000000
        /*0010*/ 	.short	0x0001
        /*0012*/ 	.short	0x0008
        /*0014*/ 	.byte	0x00, 0xf0, 0x11, 0x00


	//----- nvinfo : EIATTR_KPARAM_INFO
	.align		4
.L_31:
        /*0018*/ 	.byte	0x04, 0x17
        /*001a*/ 	.short	(.L_33 - .L_32)
.L_32:
        /*001c*/ 	.word	0x00000000
        /*0020*/ 	.short	0x0000
        /*0022*/ 	.short	0x0000
        /*0024*/ 	.byte	0x00, 0xf5, 0x21, 0x00


	//----- nvinfo : EIATTR_SPARSE_MMA_MASK
	.align		4
.L_33:
        /*0028*/ 	.byte	0x03, 0x50
        /*002a*/ 	.short	0x0000


	//----- nvinfo : EIATTR_MAXREG_COUNT
	.align		4
        /*002c*/ 	.byte	0x03, 0x1b
        /*002e*/ 	.short	0x00ff


	//----- nvinfo : EIATTR_MERCURY_ISA_VERSION
	.align		4
        /*0030*/ 	.byte	0x03, 0x5f
        /*0032*/ 	.short	0x0101


	//----- nvinfo : EIATTR_VRC_CTA_INIT_COUNT
	.align		4
        /*0034*/ 	.byte	0x02, 0x4a
	.zero		1
	.zero		1


	//----- nvinfo : EIATTR_EXIT_INSTR_OFFSETS
	.align		4
        /*0038*/ 	.byte	0x04, 0x1c
        /*003a*/ 	.short	(.L_35 - .L_34)


	//   ....[0]....
.L_34:
        /*003c*/ 	.word	0x00000090


	//   ....[1]....
        /*0040*/ 	.word	0x00000350


	//   ....[2]....
        /*0044*/ 	.word	0x00000480


	//----- nvinfo : EIATTR_CRS_STACK_SIZE
	.align		4
.L_35:
        /*0048*/ 	.byte	0x04, 0x1e
        /*004a*/ 	.short	(.L_37 - .L_36)
.L_36:
        /*004c*/ 	.word	0x00000000


	//----- nvinfo : EIATTR_CBANK_PARAM_SIZE
	.align		4
.L_37:
        /*0050*/ 	.byte	0x03, 0x19
        /*0052*/ 	.short	0x000c


	//----- nvinfo : EIATTR_PARAM_CBANK
	.align		4
        /*0054*/ 	.byte	0x04, 0x0a
        /*0056*/ 	.short	(.L_39 - .L_38)
	.align		4
.L_38:
        /*0058*/ 	.word	index@(.nv.constant0._Z10initMethodPfi)
        /*005c*/ 	.short	0x0380
        /*005e*/ 	.short	0x000c


	//----- nvinfo : EIATTR_SW_WAR
	.align		4
.L_39:
        /*0060*/ 	.byte	0x04, 0x36
        /*0062*/ 	.short	(.L_41 - .L_40)
.L_40:
        /*0064*/ 	.word	0x00000008
.L_41:


//--------------------- .nv.callgraph             --------------------------
	.section	.nv.callgraph,"",@"SHT_CUDA_CALLGRAPH"
	.align	4
	.sectionentsize	8
	.align		4
        /*0000*/ 	.word	0x00000000
	.align		4
        /*0004*/ 	.word	0xffffffff
	.align		4
        /*0008*/ 	.word	0x00000000
	.align		4
        /*000c*/ 	.word	0xfffffffe
	.align		4
        /*0010*/ 	.word	0x00000000
	.align		4
        /*0014*/ 	.word	0xfffffffd
	.align		4
        /*0018*/ 	.word	0x00000000
	.align		4
        /*001c*/ 	.word	0xfffffffc


//--------------------- .text._Z9gpuSquarePfS_i   --------------------------
	.section	.text._Z9gpuSquarePfS_i,"ax",@progbits
	.align	128
        .global         _Z9gpuSquarePfS_i
        .type           _Z9gpuSquarePfS_i,@function
        .size           _Z9gpuSquarePfS_i,(.L_x_10 - _Z9gpuSquarePfS_i)
        .other          _Z9gpuSquarePfS_i,@"STO_CUDA_ENTRY STV_DEFAULT"
_Z9gpuSquarePfS_i:
.text._Z9gpuSquarePfS_i:
[----:B------:R-:W-:Y:S01]  /*0000*/  LDC R1, c[0x0][0x37c] ;  /* 0x0000df00ff017b82 */ /* 0x000fe20000000800 */
[----:B------:R-:W0:Y:S07]  /*0010*/  S2R R7, SR_TID.X ;  /* 0x0000000000077919 */ /* 0x000e2e0000002100 */
[----:B------:R-:W0:Y:S01]  /*0020*/  S2UR UR4, SR_CTAID.X ;  /* 0x00000000000479c3 */ /* 0x000e220000002500 */
[----:B------:R-:W1:Y:S07]  /*0030*/  LDCU UR6, c[0x0][0x390] ;  /* 0x00007200ff0677ac */ /* 0x000e6e0008000800 */
[----:B------:R-:W0:Y:S01]  /*0040*/  LDC R0, c[0x0][0x360] ;  /* 0x0000d800ff007b82 */ /* 0x000e220000000800 */
[----:B------:R-:W2:Y:S01]  /*0050*/  LDCU UR5, c[0x0][0x370] ;  /* 0x00006e00ff0577ac */ /* 0x000ea20008000800 */
[----:B0-----:R-:W-:-:S02]  /*0060*/  IMAD R7, R0, UR4, R7 ;  /* 0x0000000400077c24 */ /* 0x001fc4000f8e0207 */
[----:B--2---:R-:W-:-:S03]  /*0070*/  IMAD R0, R0, UR5, RZ ;  /* 0x0000000500007c24 */ /* 0x004fc6000f8e02ff */
[----:B-1----:R-:W-:-:S13]  /*0080*/  ISETP.GE.AND P0, PT, R7, UR6, PT ;  /* 0x0000000607007c0c */ /* 0x002fda000bf06270 */
[----:B------:R-:W-:Y:S05]  /*0090*/  @P0 EXIT ;  /* 0x000000000000094d */ /* 0x000fea0003800000 */
[----:B------:R-:W0:Y:S01]  /*00a0*/  I2F.U32.RP R8, R0 ;  /* 0x0000000000087306 */ /* 0x000e220000209000 */
[C---:B------:R-:W-:Y:S01]  /*00b0*/  IMAD.IADD R4, R0.reuse, 0x1, R7 ;  /* 0x0000000100047824 */ /* 0x040fe200078e0207 */
[----:B------:R-:W-:Y:S01]  /*00c0*/  IADD3 R9, PT, PT, RZ, -R0, RZ ;  /* 0x80000000ff097210 */ /* 0x000fe20007ffe0ff */
[----:B------:R-:W1:Y:S01]  /*00d0*/  LDCU.64 UR4, c[0x0][0x358] ;  /* 0x00006b00ff0477ac */ /* 0x000e620008000a00 */
[----:B------:R-:W-:Y:S01]  /*00e0*/  ISETP.NE.U32.AND P2, PT, R0, RZ, PT ;  /* 0x000000ff0000720c */ /* 0x000fe20003f45070 */
[----:B------:R-:W-:Y:S01]  /*00f0*/  BSSY.RECONVERGENT B0, `(.L_x_0) ;  /* 0x0000029000007945 */ /* 0x000fe20003800200 */
[C---:B------:R-:W-:Y:S02]  /*0100*/  ISETP.GE.AND P0, PT, R4.reuse, UR6, PT ;  /* 0x0000000604007c0c */ /* 0x040fe4000bf06270 */
[----:B------:R-:W-:Y:S02]  /*0110*/  VIMNMX R5, PT, PT, R4, UR6, !PT ;  /* 0x0000000604057c48 */ /* 0x000fe4000ffe0100 */
[----:B------:R-:W-:-:S04]  /*0120*/  SEL R6, RZ, 0x1, P0 ;  /* 0x00000001ff067807 */ /* 0x000fc80000000000 */
[----:B------:R-:W-:Y:S01]  /*0130*/  IADD3 R5, PT, PT, R5, -R4, -R6 ;  /* 0x8000000405057210 */ /* 0x000fe20007ffe806 */
[----:B0-----:R-:W0:Y:S02]  /*0140*/  MUFU.RCP R8, R8 ;  /* 0x0000000800087308 */ /* 0x001e240000001000 */
[----:B0-----:R-:W-:-:S06]  /*0150*/  IADD3 R2, PT, PT, R8, 0xffffffe, RZ ;  /* 0x0ffffffe08027810 */ /* 0x001fcc0007ffe0ff */
[----:B------:R0:W2:Y:S02]  /*0160*/  F2I.FTZ.U32.TRUNC.NTZ R3, R2 ;  /* 0x0000000200037305 */ /* 0x0000a4000021f000 */
[----:B0-----:R-:W-:Y:S02]  /*0170*/  HFMA2 R2, -RZ, RZ, 0, 0 ;  /* 0x00000000ff027431 */ /* 0x001fe400000001ff */
[----:B--2---:R-:W-:-:S04]  /*0180*/  IMAD R9, R9, R3, RZ ;  /* 0x0000000309097224 */ /* 0x004fc800078e02ff */
[----:B------:R-:W-:-:S06]  /*0190*/  IMAD.HI.U32 R8, R3, R9, R2 ;  /* 0x0000000903087227 */ /* 0x000fcc00078e0002 */
[----:B------:R-:W-:-:S05]  /*01a0*/  IMAD.HI.U32 R9, R8, R5, RZ ;  /* 0x0000000508097227 */ /* 0x000fca00078e00ff */
[----:B------:R-:W-:-:S05]  /*01b0*/  IADD3 R2, PT, PT, -R9, RZ, RZ ;  /* 0x000000ff09027210 */ /* 0x000fca0007ffe1ff */
[----:B------:R-:W-:Y:S02]  /*01c0*/  IMAD R5, R0, R2, R5 ;  /* 0x0000000200057224 */ /* 0x000fe400078e0205 */
[----:B------:R-:W0:Y:S03]  /*01d0*/  LDC.64 R2, c[0x0][0x388] ;  /* 0x0000e200ff027b82 */ /* 0x000e260000000a00 */
[----:B------:R-:W-:-:S13]  /*01e0*/  ISETP.GE.U32.AND P0, PT, R5, R0, PT ;  /* 0x000000000500720c */ /* 0x000fda0003f06070 */
[----:B------:R-:W-:Y:S01]  /*01f0*/  @P0 IMAD.IADD R5, R5, 0x1, -R0 ;  /* 0x0000000105050824 */ /* 0x000fe200078e0a00 */
[----:B------:R-:W-:-:S04]  /*0200*/  @P0 IADD3 R9, PT, PT, R9, 0x1, RZ ;  /* 0x0000000109090810 */ /* 0x000fc80007ffe0ff */
[----:B------:R-:W-:Y:S02]  /*0210*/  ISETP.GE.U32.AND P1, PT, R5, R0, PT ;  /* 0x000000000500720c */ /* 0x000fe40003f26070 */
[----:B------:R-:W2:Y:S11]  /*0220*/  LDC.64 R4, c[0x0][0x380] ;  /* 0x0000e000ff047b82 */ /* 0x000eb60000000a00 */
[----:B------:R-:W-:-:S02]  /*0230*/  @P1 IADD3 R9, PT, PT, R9, 0x1, RZ ;  /* 0x0000000109091810 */ /* 0x000fc40007ffe0ff */
[----:B------:R-:W-:-:S05]  /*0240*/  @!P2 LOP3.LUT R9, RZ, R0, RZ, 0x33, !PT ;  /* 0x00000000ff09a212 */ /* 0x000fca00078e33ff */
[----:B------:R-:W-:-:S05]  /*0250*/  IMAD.IADD R6, R6, 0x1, R9 ;  /* 0x0000000106067824 */ /* 0x000fca00078e0209 */
[C---:B------:R-:W-:Y:S02]  /*0260*/  LOP3.LUT R8, R6.reuse, 0x3, RZ, 0xc0, !PT ;  /* 0x0000000306087812 */ /* 0x040fe400078ec0ff */
[----:B------:R-:W-:Y:S02]  /*0270*/  ISETP.GE.U32.AND P1, PT, R6, 0x3, PT ;  /* 0x000000030600780c */ /* 0x000fe40003f26070 */
[----:B------:R-:W-:-:S13]  /*0280*/  ISETP.NE.AND P0, PT, R8, 0x3, PT ;  /* 0x000000030800780c */ /* 0x000fda0003f05270 */
[----:B01----:R-:W-:Y:S05]  /*0290*/  @!P0 BRA `(.L_x_1) ;  /* 0x0000000000388947 */ /* 0x003fea0003800000 */
[----:B------:R-:W0:Y:S01]  /*02a0*/  LDC.64 R12, c[0x0][0x380] ;  /* 0x0000e000ff0c7b82 */ /* 0x000e220000000a00 */
[----:B------:R-:W-:-:S04]  /*02b0*/  IADD3 R6, PT, PT, R6, 0x1, RZ ;  /* 0x0000000106067810 */ /* 0x000fc80007ffe0ff */
[----:B------:R-:W-:-:S03]  /*02c0*/  LOP3.LUT R6, R6, 0x3, RZ, 0xc0, !PT ;  /* 0x0000000306067812 */ /* 0x000fc600078ec0ff */
[----:B------:R-:W1:Y:S01]  /*02d0*/  LDC.64 R14, c[0x0][0x388] ;  /* 0x0000e200ff0e7b82 */ /* 0x000e620000000a00 */
[----:B------:R-:W-:-:S07]  /*02e0*/  IADD3 R6, PT, PT, -R6, RZ, RZ ;  /* 0x000000ff06067210 */ /* 0x000fce0007ffe1ff */
.L_x_2:
[----:B-1----:R-:W-:-:S06]  /*02f0*/  IMAD.WIDE R10, R7, 0x4, R14 ;  /* 0x00000004070a7825 */ /* 0x002fcc00078e020e */
[----:B---3--:R-:W3:Y:S01]  /*0300*/  LDG.E R10, desc[UR4][R10.64] ;  /* 0x000000040a0a7981 */ /* 0x008ee2000c1e1900 */
[----:B0-----:R-:W-:Y:S01]  /*0310*/  IMAD.WIDE R8, R7, 0x4, R12 ;  /* 0x0000000407087825 */ /* 0x001fe200078e020c */
[----:B------:R-:W-:-:S03]  /*0320*/  IADD3 R7, PT, PT, R0, R7, RZ ;  /* 0x0000000700077210 */ /* 0x000fc60007ffe0ff */
[----:B------:R-:W-:-:S05]  /*0330*/  VIADD R6, R6, 0x1 ;  /* 0x0000000106067836 */ /* 0x000fca0000000000 */
[----:B------:R-:W-:Y:S01]  /*0340*/  ISETP.NE.AND P0, PT, R6, RZ, PT ;  /* 0x000000ff0600720c */ /* 0x000fe20003f05270 */
[----:B---3--:R-:W-:-:S05]  /*0350*/  FMUL R17, R10, R10 ;  /* 0x0000000a0a117220 */ /* 0x008fca0000400000 */
[----:B------:R3:W-:Y:S07]  /*0360*/  STG.E desc[UR4][R8.64], R17 ;  /* 0x0000001108007986 */ /* 0x0007ee000c101904 */
[----:B------:R-:W-:Y:S05]  /*0370*/  @P0 BRA `(.L_x_2) ;  /* 0xfffffffc00dc0947 */ /* 0x000fea000383ffff */
.L_x_1:
[----:B------:R-:W-:Y:S05]  /*0380*/  BSYNC.RECONVERGENT B0 ;  /* 0x0000000000007941 */ /* 0x000fea0003800200 */
.L_x_0:
[----:B------:R-:W-:Y:S05]  /*0390*/  @!P1 EXIT ;  /* 0x000000000000994d */ /* 0x000fea0003800000 */
.L_x_3:
[----:B-1----:R-:W-:-:S05]  /*03a0*/  IMAD.WIDE R14, R7, 0x4, R2 ;  /* 0x00000004070e7825 */ /* 0x002fca00078e0202 */
[----:B------:R-:W4:Y:S01]  /*03b0*/  LDG.E R6, desc[UR4][R14.64] ;  /* 0x000000040e067981 */ /* 0x000f22000c1e1900 */
[----:B--2---:R-:W-:-:S04]  /*03c0*/  IMAD.WIDE R18, R7, 0x4, R4 ;  /* 0x0000000407127825 */ /* 0x004fc800078e0204 */
[----:B---3--:R-:W-:-:S04]  /*03d0*/  IMAD.WIDE R8, R0, 0x4, R14 ;  /* 0x0000000400087825 */ /* 0x008fc800078e020e */
[----:B----4-:R-:W-:-:S05]  /*03e0*/  FMUL R21, R6, R6 ;  /* 0x0000000606157220 */ /* 0x010fca0000400000 */
[----:B------:R0:W-:Y:S04]  /*03f0*/  STG.E desc[UR4][R18.64], R21 ;  /* 0x0000001512007986 */ /* 0x0001e8000c101904 */
[----:B------:R-:W2:Y:S01]  /*0400*/  LDG.E R6, desc[UR4][R8.64] ;  /* 0x0000000408067981 */ /* 0x000ea2000c1e1900 */
[----:B------:R-:W-:-:S04]  /*0410*/  IMAD.WIDE R10, R0, 0x4, R18 ;  /* 0x00000004000a7825 */ /* 0x000fc800078e0212 */
[----:B------:R-:W-:-:S04]  /*0420*/  IMAD.WIDE R12, R0, 0x4, R8 ;  /* 0x00000004000c7825 */ /* 0x000fc800078e0208 */
[----:B--2---:R-:W-:-:S05]  /*0430*/  FMUL R23, R6, R6 ;  /* 0x0000000606177220 */ /* 0x004fca0000400000 */
[----:B------:R1:W-:Y:S04]  /*0440*/  STG.E desc[UR4][R10.64], R23 ;  /* 0x000000170a007986 */ /* 0x0003e8000c101904 */
[----:B------:R-:W2:Y:S01]  /*0450*/  LDG.E R6, desc[UR4][R12.64] ;  /* 0x000000040c067981 */ /* 0x000ea2000c1e1900 */
[----:B------:R-:W-:-:S04]  /*0460*/  IMAD.WIDE R14, R0, 0x4, R10 ;  /* 0x00000004000e7825 */ /* 0x000fc800078e020a */
[----:B------:R-:W-:-:S04]  /*0470*/  IMAD.WIDE R16, R0, 0x4, R12 ;  /* 0x0000000400107825 */ /* 0x000fc800078e020c */
[----:B--2---:R-:W-:-:S05]  /*0480*/  FMUL R25, R6, R6 ;  /* 0x0000000606197220 */ /* 0x004fca0000400000 */
[----:B------:R1:W-:Y:S04]  /*0490*/  STG.E desc[UR4][R14.64], R25 ;  /* 0x000000190e007986 */ /* 0x0003e8000c101904 */
[----:B------:R-:W0:Y:S01]  /*04a0*/  LDG.E R16, desc[UR4][R16.64] ;  /* 0x0000000410107981 */ /* 0x000e22000c1e1900 */
[C---:B------:R-:W-:Y:S01]  /*04b0*/  IMAD.WIDE R8, R0.reuse, 0x4, R14 ;  /* 0x0000000400087825 */ /* 0x040fe200078e020e */
[----:B------:R-:W-:-:S04]  /*04c0*/  LEA R7, R0, R7, 0x2 ;  /* 0x0000000700077211 */ /* 0x000fc800078e10ff */
[----:B------:R-:W-:Y:S01]  /*04d0*/  ISETP.GE.AND P0, PT, R7, UR6, PT ;  /* 0x0000000607007c0c */ /* 0x000fe2000bf06270 */
[----:B0-----:R-:W-:-:S05]  /*04e0*/  FMUL R19, R16, R16 ;  /* 0x0000001010137220 */ /* 0x001fca0000400000 */
[----:B------:R1:W-:Y:S07]  /*04f0*/  STG.E desc[UR4][R8.64], R19 ;  /* 0x0000001308007986 */ /* 0x0003ee000c101904 */
[----:B------:R-:W-:Y:S05]  /*0500*/  @!P0 BRA `(.L_x_3) ;  /* 0xfffffffc00a48947 */ /* 0x000fea000383ffff */
[----:B------:R-:W-:Y:S05]  /*0510*/  EXIT ;  /* 0x000000000000794d */ /* 0x000fea0003800000 */
.L_x_4:
[----:B------:R-:W-:-:S00]  /*0520*/  BRA `(.L_x_4) ;  /* 0xfffffffc00fc7947 */ /* 0x000fc0000383ffff */
[----:B------:R-:W-:-:S00]  /*0530*/  NOP ;  /* 0x0000000000007918 */ /* 0x000fc00000000000 */
        /* <DEDUP_REMOVED lines=12> */
.L_x_10:


//--------------------- .text._Z10initMethodPfi   --------------------------
	.section	.text._Z10initMethodPfi,"ax",@progbits
	.align	128
        .global         _Z10initMethodPfi
        .type           _Z10initMethodPfi,@function
        .size           _Z10initMethodPfi,(.L_x_11 - _Z10initMethodPfi)
        .other          _Z10initMethodPfi,@"STO_CUDA_ENTRY STV_DEFAULT"
_Z10initMethodPfi:
.text._Z10initMethodPfi:
        /* <DEDUP_REMOVED lines=12> */
[----:B------:R-:W-:Y:S01]  /*00c0*/  ISETP.NE.U32.AND P2, PT, R0, RZ, PT ;  /* 0x000000ff0000720c */ /* 0x000fe20003f45070 */
[----:B------:R-:W-:Y:S01]  /*00d0*/  IMAD.MOV R9, RZ, RZ, -R0 ;  /* 0x000000ffff097224 */ /* 0x000fe200078e0a00 */
[----:B------:R-:W1:Y:S01]  /*00e0*/  LDCU.64 UR4, c[0x0][0x358] ;  /* 0x00006b00ff0477ac */ /* 0x000e620008000a00 */
[----:B------:R-:W-:Y:S01]  /*00f0*/  BSSY.RECONVERGENT B0, `(.L_x_5) ;  /* 0x0000025000007945 */ /* 0x000fe20003800200 */
[C---:B------:R-:W-:Y:S02]  /*0100*/  ISETP.GE.AND P0, PT, R4.reuse, UR6, PT ;  /* 0x0000000604007c0c */ /* 0x040fe4000bf06270 */
[----:B------:R-:W-:Y:S02]  /*0110*/  VIMNMX R7, PT, PT, R4, UR6, !PT ;  /* 0x0000000604077c48 */ /* 0x000fe4000ffe0100 */
[----:B------:R-:W-:-:S04]  /*0120*/  SEL R6, RZ, 0x1, P0 ;  /* 0x00000001ff067807 */ /* 0x000fc80000000000 */
[----:B------:R-:W-:Y:S01]  /*0130*/  IADD3 R7, PT, PT, R7, -R4, -R6 ;  /* 0x8000000407077210 */ /* 0x000fe20007ffe806 */
[----:B0-----:R-:W0:Y:S02]  /*0140*/  MUFU.RCP R8, R8 ;  /* 0x0000000800087308 */ /* 0x001e240000001000 */
[----:B0-----:R-:W-:-:S06]  /*0150*/  VIADD R2, R8, 0xffffffe ;  /* 0x0ffffffe08027836 */ /* 0x001fcc0000000000 */
[----:B------:R0:W2:Y:S02]  /*0160*/  F2I.FTZ.U32.TRUNC.NTZ R3, R2 ;  /* 0x0000000200037305 */ /* 0x0000a4000021f000 */
[----:B0-----:R-:W-:Y:S02]  /*0170*/  HFMA2 R2, -RZ, RZ, 0, 0 ;  /* 0x00000000ff027431 */ /* 0x001fe400000001ff */
[----:B--2---:R-:W-:-:S04]  /*0180*/  IMAD R9, R9, R3, RZ ;  /* 0x0000000309097224 */ /* 0x004fc800078e02ff */
[----:B------:R-:W-:-:S06]  /*0190*/  IMAD.HI.U32 R8, R3, R9, R2 ;  /* 0x0000000903087227 */ /* 0x000fcc00078e0002 */
[----:B------:R-:W-:-:S04]  /*01a0*/  IMAD.HI.U32 R9, R8, R7, RZ ;  /* 0x0000000708097227 */ /* 0x000fc800078e00ff */
[----:B------:R-:W-:-:S04]  /*01b0*/  IMAD.MOV R2, RZ, RZ, -R9 ;  /* 0x000000ffff027224 */ /* 0x000fc800078e0a09 */
[----:B------:R-:W-:Y:S02]  /*01c0*/  IMAD R7, R0, R2, R7 ;  /* 0x0000000200077224 */ /* 0x000fe400078e0207 */
[----:B------:R-:W0:Y:S03]  /*01d0*/  LDC.64 R2, c[0x0][0x380] ;  /* 0x0000e000ff027b82 */ /* 0x000e260000000a00 */
[----:B------:R-:W-:-:S13]  /*01e0*/  ISETP.GE.U32.AND P0, PT, R7, R0, PT ;  /* 0x000000000700720c */ /* 0x000fda0003f06070 */
[----:B------:R-:W-:Y:S01]  /*01f0*/  @P0 IMAD.IADD R7, R7, 0x1, -R0 ;  /* 0x0000000107070824 */ /* 0x000fe200078e0a00 */
[----:B------:R-:W-:-:S04]  /*0200*/  @P0 IADD3 R9, PT, PT, R9, 0x1, RZ ;  /* 0x0000000109090810 */ /* 0x000fc80007ffe0ff */
[----:B------:R-:W-:-:S13]  /*0210*/  ISETP.GE.U32.AND P1, PT, R7, R0, PT ;  /* 0x000000000700720c */ /* 0x000fda0003f26070 */
[----:B------:R-:W-:Y:S01]  /*0220*/  @P1 VIADD R9, R9, 0x1 ;  /* 0x0000000109091836 */ /* 0x000fe20000000000 */
        /* <DEDUP_REMOVED lines=8> */
[----:B------:R-:W-:-:S05]  /*02b0*/  LOP3.LUT R4, R4, 0x3, RZ, 0xc0, !PT ;  /* 0x0000000304047812 */ /* 0x000fca00078ec0ff */
[----:B------:R-:W-:-:S07]  /*02c0*/  IMAD.MOV R4, RZ, RZ, -R4 ;  /* 0x000000ffff047224 */ /* 0x000fce00078e0a04 */
.L_x_7:
[-C--:B------:R-:W-:Y:S01]  /*02d0*/  I2FP.F32.S32 R11, R5.reuse ;  /* 0x00000005000b7245 */ /* 0x080fe20000201400 */
[----:B0-----:R-:W-:Y:S01]  /*02e0*/  IMAD.WIDE R6, R5, 0x4, R8 ;  /* 0x0000000405067825 */ /* 0x001fe200078e0208 */
[----:B------:R-:W-:-:S03]  /*02f0*/  IADD3 R5, PT, PT, R0, R5, RZ ;  /* 0x0000000500057210 */ /* 0x000fc60007ffe0ff */
[----:B------:R-:W-:Y:S01]  /*0300*/  VIADD R4, R4, 0x1 ;  /* 0x0000000104047836 */ /* 0x000fe20000000000 */
[----:B------:R1:W-:Y:S04]  /*0310*/  STG.E desc[UR4][R6.64], R11 ;  /* 0x0000000b06007986 */ /* 0x0003e8000c101904 */
[----:B------:R-:W-:-:S13]  /*0320*/  ISETP.NE.AND P0, PT, R4, RZ, PT ;  /* 0x000000ff0400720c */ /* 0x000fda0003f05270 */
[----:B-1----:R-:W-:Y:S05]  /*0330*/  @P0 BRA `(.L_x_7) ;  /* 0xfffffffc00e40947 */ /* 0x002fea000383ffff */
.L_x_6:
[----:B------:R-:W-:Y:S05]  /*0340*/  BSYNC.RECONVERGENT B0 ;  /* 0x0000000000007941 */ /* 0x000fea0003800200 */
.L_x_5:
[----:B------:R-:W-:Y:S05]  /*0350*/  @!P1 EXIT ;  /* 0x000000000000994d */ /* 0x000fea0003800000 */
.L_x_8:
[----:B------:R-:W-:Y:S01]  /*0360*/  IMAD.WIDE R12, R5, 0x4, R2 ;  /* 0x00000004050c7825 */ /* 0x000fe200078e0202 */
[----:B------:R-:W-:-:S03]  /*0370*/  I2FP.F32.S32 R23, R5 ;  /* 0x0000000500177245 */ /* 0x000fc60000201400 */
[C---:B------:R-:W-:Y:S02]  /*0380*/  IMAD.IADD R15, R0.reuse, 0x1, R5 ;  /* 0x00000001000f7824 */ /* 0x040fe400078e0205 */
[C---:B------:R-:W-:Y:S01]  /*0390*/  IMAD.WIDE R6, R0.reuse, 0x4, R12 ;  /* 0x0000000400067825 */ /* 0x040fe200078e020c */
[----:B------:R0:W-:Y:S03]  /*03a0*/  STG.E desc[UR4][R12.64], R23 ;  /* 0x000000170c007986 */ /* 0x0001e6000c101904 */
[C---:B------:R-:W-:Y:S01]  /*03b0*/  IMAD.IADD R11, R0.reuse, 0x1, R15 ;  /* 0x00000001000b7824 */ /* 0x040fe200078e020f */
[----:B------:R-:W-:Y:S01]  /*03c0*/  I2FP.F32.S32 R15, R15 ;  /* 0x0000000f000f7245 */ /* 0x000fe20000201400 */
[----:B------:R-:W-:-:S03]  /*03d0*/  IMAD.WIDE R8, R0, 0x4, R6 ;  /* 0x0000000400087825 */ /* 0x000fc600078e0206 */
[CC--:B------:R-:W-:Y:S01]  /*03e0*/  IADD3 R19, PT, PT, R0.reuse, R11.reuse, RZ ;  /* 0x0000000b00137210 */ /* 0x0c0fe20007ffe0ff */
[----:B------:R0:W-:Y:S01]  /*03f0*/  STG.E desc[UR4][R6.64], R15 ;  /* 0x0000000f06007986 */ /* 0x0001e2000c101904 */
[----:B------:R-:W-:Y:S01]  /*0400*/  I2FP.F32.S32 R17, R11 ;  /* 0x0000000b00117245 */ /* 0x000fe20000201400 */
[----:B------:R-:W-:Y:S01]  /*0410*/  IMAD.WIDE R10, R0, 0x4, R8 ;  /* 0x00000004000a7825 */ /* 0x000fe200078e0208 */
[----:B------:R-:W-:-:S03]  /*0420*/  I2FP.F32.S32 R21, R19 ;  /* 0x0000001300157245 */ /* 0x000fc60000201400 */
[----:B------:R0:W-:Y:S01]  /*0430*/  STG.E desc[UR4][R8.64], R17 ;  /* 0x0000001108007986 */ /* 0x0001e2000c101904 */
[----:B------:R-:W-:-:S03]  /*0440*/  IMAD.IADD R5, R0, 0x1, R19 ;  /* 0x0000000100057824 */ /* 0x000fc600078e0213 */
[----:B------:R0:W-:Y:S02]  /*0450*/  STG.E desc[UR4][R10.64], R21 ;  /* 0x000000150a007986 */ /* 0x0001e4000c101904 */
[----:B------:R-:W-:-:S13]  /*0460*/  ISETP.GE.AND P0, PT, R5, UR6, PT ;  /* 0x0000000605007c0c */ /* 0x000fda000bf06270 */
[----:B0-----:R-:W-:Y:S05]  /*0470*/  @!P0 BRA `(.L_x_8) ;  /* 0xfffffffc00b88947 */ /* 0x001fea000383ffff */
[----:B------:R-:W-:Y:S05]  /*0480*/  EXIT ;  /* 0x000000000000794d */ /* 0x000fea0003800000 */
.L_x_9:
        /* <DEDUP_REMOVED lines=15> */
.L_x_11:


//--------------------- .nv.shared.reserved.0     --------------------------
	.section	.nv.shared.reserved.0,"aw",@nobits
	.weak		__nv_reservedSMEM_offset_0_alias
	.size		__nv_reservedSMEM_offset_0_alias, 0, 64
	.other		__nv_reservedSMEM_offset_0_alias,@"STO_CUDA_RESERVED_SHARED STV_DEFAULT"
__nv_reservedSMEM_offset_0_alias:
	.zero		0
	.zero		64


//--------------------- .nv.constant0._Z9gpuSquarePfS_i --------------------------
	.section	.nv.constant0._Z9gpuSquarePfS_i,"a",@progbits
	.sectionflags	@""
	.align	4
.nv.constant0._Z9gpuSquarePfS_i:
	.zero		916


//--------------------- .nv.constant0._Z10initMethodPfi --------------------------
	.section	.nv.constant0._Z10initMethodPfi,"a",@progbits
	.sectionflags	@""
	.align	4
.nv.constant0._Z10initMethodPfi:
	.zero		908


//--------------------- SYMBOLS --------------------------

	.type		.nv.reservedSmem.offset0,@object
	.size		.nv.reservedSmem.offset0,0x4
